//
// Generated by NVIDIA NVVM Compiler
//
// Compiler Build ID: CL-36424714
// Cuda compilation tools, release 13.0, V13.0.88
// Based on NVVM 20.0.0
//

.version 9.0
.target sm_100
.address_size 64

	// .globl	_Z9NaiveMultPfS_S_ii

.visible .entry _Z9NaiveMultPfS_S_ii(
	.param .u64 .ptr .align 1 _Z9NaiveMultPfS_S_ii_param_0,
	.param .u64 .ptr .align 1 _Z9NaiveMultPfS_S_ii_param_1,
	.param .u64 .ptr .align 1 _Z9NaiveMultPfS_S_ii_param_2,
	.param .u32 _Z9NaiveMultPfS_S_ii_param_3,
	.param .u32 _Z9NaiveMultPfS_S_ii_param_4
)
{
	.reg .pred 	%p<13>;
	.reg .b32 	%r<40>;
	.reg .b32 	%f<68>;
	.reg .b64 	%rd<67>;

	ld.param.u64 	%rd14, [_Z9NaiveMultPfS_S_ii_param_0];
	ld.param.u64 	%rd15, [_Z9NaiveMultPfS_S_ii_param_1];
	ld.param.u32 	%r18, [_Z9NaiveMultPfS_S_ii_param_3];
	ld.param.u32 	%r17, [_Z9NaiveMultPfS_S_ii_param_4];
	cvta.to.global.u64 	%rd1, %rd15;
	cvta.to.global.u64 	%rd2, %rd14;
	mov.u32 	%r19, %tid.y;
	mov.u32 	%r20, %ctaid.y;
	mov.u32 	%r21, %ntid.y;
	mad.lo.s32 	%r1, %r20, %r21, %r19;
	mov.u32 	%r22, %tid.x;
	mov.u32 	%r23, %ctaid.x;
	mov.u32 	%r24, %ntid.x;
	mad.lo.s32 	%r2, %r23, %r24, %r22;
	setp.ge.s32 	%p1, %r1, %r18;
	setp.ge.s32 	%p2, %r2, %r17;
	or.pred  	%p3, %p1, %p2;
	@%p3 bra 	$L__BB0_14;
	setp.lt.s32 	%p4, %r17, 1;
	mov.f32 	%f67, 0f00000000;
	@%p4 bra 	$L__BB0_13;
	mul.lo.s32 	%r3, %r17, %r1;
	and.b32  	%r4, %r17, 7;
	setp.lt.u32 	%p5, %r17, 8;
	mov.f32 	%f67, 0f00000000;
	mov.b32 	%r38, 0;
	@%p5 bra 	$L__BB0_5;
	and.b32  	%r38, %r17, 2147483640;
	neg.s32 	%r36, %r38;
	mul.wide.u32 	%rd16, %r17, 4;
	add.s64 	%rd3, %rd1, %rd16;
	mul.wide.u32 	%rd17, %r17, 8;
	add.s64 	%rd4, %rd1, %rd17;
	mul.wide.u32 	%rd18, %r17, 12;
	add.s64 	%rd5, %rd1, %rd18;
	mul.wide.u32 	%rd19, %r17, 16;
	add.s64 	%rd6, %rd1, %rd19;
	mul.wide.u32 	%rd20, %r17, 20;
	add.s64 	%rd7, %rd1, %rd20;
	mul.wide.u32 	%rd21, %r17, 24;
	add.s64 	%rd8, %rd1, %rd21;
	mul.wide.u32 	%rd22, %r17, 28;
	add.s64 	%rd9, %rd1, %rd22;
	mul.wide.u32 	%rd23, %r3, 4;
	add.s64 	%rd24, %rd23, %rd2;
	add.s64 	%rd66, %rd24, 16;
	mov.f32 	%f67, 0f00000000;
	mov.u32 	%r35, %r2;
$L__BB0_4:
	.pragma "nounroll";
	mul.wide.s32 	%rd25, %r35, 4;
	add.s64 	%rd26, %rd3, %rd25;
	add.s64 	%rd27, %rd4, %rd25;
	add.s64 	%rd28, %rd5, %rd25;
	add.s64 	%rd29, %rd6, %rd25;
	add.s64 	%rd30, %rd7, %rd25;
	add.s64 	%rd31, %rd8, %rd25;
	add.s64 	%rd32, %rd9, %rd25;
	add.s64 	%rd33, %rd1, %rd25;
	ld.global.f32 	%f17, [%rd66+-16];
	ld.global.f32 	%f18, [%rd33];
	fma.rn.f32 	%f19, %f17, %f18, %f67;
	ld.global.f32 	%f20, [%rd66+-12];
	ld.global.f32 	%f21, [%rd26];
	fma.rn.f32 	%f22, %f20, %f21, %f19;
	ld.global.f32 	%f23, [%rd66+-8];
	ld.global.f32 	%f24, [%rd27];
	fma.rn.f32 	%f25, %f23, %f24, %f22;
	ld.global.f32 	%f26, [%rd66+-4];
	ld.global.f32 	%f27, [%rd28];
	fma.rn.f32 	%f28, %f26, %f27, %f25;
	ld.global.f32 	%f29, [%rd66];
	ld.global.f32 	%f30, [%rd29];
	fma.rn.f32 	%f31, %f29, %f30, %f28;
	ld.global.f32 	%f32, [%rd66+4];
	ld.global.f32 	%f33, [%rd30];
	fma.rn.f32 	%f34, %f32, %f33, %f31;
	ld.global.f32 	%f35, [%rd66+8];
	ld.global.f32 	%f36, [%rd31];
	fma.rn.f32 	%f37, %f35, %f36, %f34;
	ld.global.f32 	%f38, [%rd66+12];
	ld.global.f32 	%f39, [%rd32];
	fma.rn.f32 	%f67, %f38, %f39, %f37;
	add.s32 	%r36, %r36, 8;
	shl.b32 	%r26, %r17, 3;
	add.s32 	%r35, %r35, %r26;
	add.s64 	%rd66, %rd66, 32;
	setp.ne.s32 	%p6, %r36, 0;
	@%p6 bra 	$L__BB0_4;
$L__BB0_5:
	setp.eq.s32 	%p7, %r4, 0;
	@%p7 bra 	$L__BB0_13;
	and.b32  	%r12, %r17, 3;
	setp.lt.u32 	%p8, %r4, 4;
	@%p8 bra 	$L__BB0_8;
	add.s32 	%r27, %r38, %r3;
	mul.wide.u32 	%rd34, %r27, 4;
	add.s64 	%rd35, %rd2, %rd34;
	ld.global.f32 	%f41, [%rd35];
	mad.lo.s32 	%r28, %r38, %r17, %r2;
	mul.wide.s32 	%rd36, %r28, 4;
	add.s64 	%rd37, %rd1, %rd36;
	ld.global.f32 	%f42, [%rd37];
	fma.rn.f32 	%f43, %f41, %f42, %f67;
	cvt.u64.u32 	%rd38, %r3;
	cvt.u64.u32 	%rd39, %r38;
	add.s64 	%rd40, %rd39, %rd38;
	shl.b64 	%rd41, %rd40, 2;
	add.s64 	%rd42, %rd2, %rd41;
	ld.global.f32 	%f44, [%rd42+4];
	mul.wide.u32 	%rd43, %r17, 4;
	add.s64 	%rd44, %rd37, %rd43;
	ld.global.f32 	%f45, [%rd44];
	fma.rn.f32 	%f46, %f44, %f45, %f43;
	ld.global.f32 	%f47, [%rd42+8];
	add.s64 	%rd45, %rd44, %rd43;
	ld.global.f32 	%f48, [%rd45];
	fma.rn.f32 	%f49, %f47, %f48, %f46;
	ld.global.f32 	%f50, [%rd42+12];
	add.s64 	%rd46, %rd45, %rd43;
	ld.global.f32 	%f51, [%rd46];
	fma.rn.f32 	%f67, %f50, %f51, %f49;
	add.s32 	%r38, %r38, 4;
$L__BB0_8:
	setp.eq.s32 	%p9, %r12, 0;
	@%p9 bra 	$L__BB0_13;
	setp.eq.s32 	%p10, %r12, 1;
	@%p10 bra 	$L__BB0_11;
	add.s32 	%r29, %r38, %r3;
	mul.wide.u32 	%rd47, %r29, 4;
	add.s64 	%rd48, %rd2, %rd47;
	ld.global.f32 	%f53, [%rd48];
	mad.lo.s32 	%r30, %r38, %r17, %r2;
	mul.wide.s32 	%rd49, %r30, 4;
	add.s64 	%rd50, %rd1, %rd49;
	ld.global.f32 	%f54, [%rd50];
	fma.rn.f32 	%f55, %f53, %f54, %f67;
	cvt.u64.u32 	%rd51, %r3;
	cvt.u64.u32 	%rd52, %r38;
	add.s64 	%rd53, %rd52, %rd51;
	shl.b64 	%rd54, %rd53, 2;
	add.s64 	%rd55, %rd2, %rd54;
	ld.global.f32 	%f56, [%rd55+4];
	mul.wide.u32 	%rd56, %r17, 4;
	add.s64 	%rd57, %rd50, %rd56;
	ld.global.f32 	%f57, [%rd57];
	fma.rn.f32 	%f67, %f56, %f57, %f55;
	add.s32 	%r38, %r38, 2;
$L__BB0_11:
	and.b32  	%r31, %r17, 1;
	setp.eq.b32 	%p11, %r31, 1;
	not.pred 	%p12, %p11;
	@%p12 bra 	$L__BB0_13;
	add.s32 	%r32, %r38, %r3;
	mul.wide.u32 	%rd58, %r32, 4;
	add.s64 	%rd59, %rd2, %rd58;
	ld.global.f32 	%f58, [%rd59];
	mad.lo.s32 	%r33, %r38, %r17, %r2;
	mul.wide.s32 	%rd60, %r33, 4;
	add.s64 	%rd61, %rd1, %rd60;
	ld.global.f32 	%f59, [%rd61];
	fma.rn.f32 	%f67, %f58, %f59, %f67;
$L__BB0_13:
	ld.param.u64 	%rd65, [_Z9NaiveMultPfS_S_ii_param_2];
	mad.lo.s32 	%r34, %r17, %r1, %r2;
	cvta.to.global.u64 	%rd62, %rd65;
	mul.wide.s32 	%rd63, %r34, 4;
	add.s64 	%rd64, %rd62, %rd63;
	st.global.f32 	[%rd64], %f67;
$L__BB0_14:
	ret;

}


// ===== COMPILED SASS (sm_100) =====

	.target	sm_100

	.elftype	@"ET_EXEC"


//--------------------- .note.nv.tkinfo           --------------------------
	.section	.note.nv.tkinfo,"",@"SHT_NOTE"
	.sectionflags	@"SHF_NOTE_NV_TKINFO"
	.tkinfo
        /*0018*/ 	.word	0x00000002
        /*0030*/ 	.string	""
        /*0030*/ 	.string	"ptxas"
        /*0030*/ 	.string	"Cuda compilation tools, release 13.0, V13.0.88"
        /*0030*/ 	.string	"Build cuda_13.0.r13.0/compiler.36424714_0"
        /*0030*/ 	.string	"-arch sm_100 -m 64 "



//--------------------- .note.nv.cuinfo           --------------------------
	.section	.note.nv.cuinfo,"",@"SHT_NOTE"
	.sectionflags	@"SHF_NOTE_NV_CUINFO"
        /*0018*/ 	.short	0x0002
        /*001a*/ 	.short	0x0064
        /*001c*/ 	.short	0x0082
	.zero		2


//--------------------- .nv.info                  --------------------------
	.section	.nv.info,"",@"SHT_CUDA_INFO"
	.align	4


	//----- nvinfo : EIATTR_REGCOUNT
	.align		4
        /*0000*/ 	.byte	0x04, 0x2f
        /*0002*/ 	.short	(.L_1 - .L_0)
	.align		4
.L_0:
        /*0004*/ 	.word	index@(_Z9NaiveMultPfS_S_ii)
        /*0008*/ 	.word	0x0000001e


	//----- nvinfo : EIATTR_FRAME_SIZE
	.align		4
.L_1:
        /*000c*/ 	.byte	0x04, 0x11
        /*000e*/ 	.short	(.L_3 - .L_2)
	.align		4
.L_2:
        /*0010*/ 	.word	index@(_Z9NaiveMultPfS_S_ii)
        /*0014*/ 	.word	0x00000000


	//----- nvinfo : EIATTR_MIN_STACK_SIZE
	.align		4
.L_3:
        /*0018*/ 	.byte	0x04, 0x12
        /*001a*/ 	.short	(.L_5 - .L_4)
	.align		4
.L_4:
        /*001c*/ 	.word	index@(_Z9NaiveMultPfS_S_ii)
        /*0020*/ 	.word	0x00000000
.L_5:


//--------------------- .nv.compat                --------------------------
	.section	.nv.compat,"",@"SHT_CUDA_COMPAT_INFO"
	.align	4
        /*0000*/ 	.byte	0x02, 0x09, 0x00, 0x00, 0x02, 0x02, 0x01, 0x00, 0x02, 0x05, 0x05, 0x00, 0x03, 0x07, 0x01, 0x01
        /*0010*/ 	.byte	0x02, 0x03, 0x00, 0x00, 0x02, 0x06, 0x01, 0x00, 0x04, 0x0b, 0x08, 0x00, 0x09, 0x00, 0x00, 0x00
        /*0020*/ 	.byte	0x00, 0x00, 0x00, 0x00


//--------------------- .nv.info._Z9NaiveMultPfS_S_ii --------------------------
	.section	.nv.info._Z9NaiveMultPfS_S_ii,"",@"SHT_CUDA_INFO"
	.sectionflags	@""
	.align	4


	//----- nvinfo : EIATTR_CUDA_API_VERSION
	.align		4
        /*0000*/ 	.byte	0x04, 0x37
        /*0002*/ 	.short	(.L_7 - .L_6)
.L_6:
        /*0004*/ 	.word	0x00000082


	//----- nvinfo : EIATTR_KPARAM_INFO
	.align		4
.L_7:
        /*0008*/ 	.byte	0x04, 0x17
        /*000a*/ 	.short	(.L_9 - .L_8)
.L_8:
        /*000c*/ 	.word	0x00000000
        /*0010*/ 	.short	0x0004
        /*0012*/ 	.short	0x001c
        /*0014*/ 	.byte	0x00, 0xf0, 0x11, 0x00


	//----- nvinfo : EIATTR_KPARAM_INFO
	.align		4
.L_9:
        /*0018*/ 	.byte	0x04, 0x17
        /*001a*/ 	.short	(.L_11 - .L_10)
.L_10:
        /*001c*/ 	.word	0x00000000
        /*0020*/ 	.short	0x0003
        /*0022*/ 	.short	0x0018
        /*0024*/ 	.byte	0x00, 0xf0, 0x11, 0x00


	//----- nvinfo : EIATTR_KPARAM_INFO
	.align		4
.L_11:
        /*0028*/ 	.byte	0x04, 0x17
        /*002a*/ 	.short	(.L_13 - .L_12)
.L_12:
        /*002c*/ 	.word	0x00000000
        /*0030*/ 	.short	0x0002
        /*0032*/ 	.short	0x0010
        /*0034*/ 	.byte	0x00, 0xf5, 0x21, 0x00


	//----- nvinfo : EIATTR_KPARAM_INFO
	.align		4
.L_13:
        /*0038*/ 	.byte	0x04, 0x17
        /*003a*/ 	.short	(.L_15 - .L_14)
.L_14:
        /*003c*/ 	.word	0x00000000
        /*0040*/ 	.short	0x0001
        /*0042*/ 	.short	0x0008
        /*0044*/ 	.byte	0x00, 0xf5, 0x21, 0x00


	//----- nvinfo : EIATTR_KPARAM_INFO
	.align		4
.L_15:
        /*0048*/ 	.byte	0x04, 0x17
        /*004a*/ 	.short	(.L_17 - .L_16)
.L_16:
        /*004c*/ 	.word	0x00000000
        /*0050*/ 	.short	0x0000
        /*0052*/ 	.short	0x0000
        /*0054*/ 	.byte	0x00, 0xf5, 0x21, 0x00


	//----- nvinfo : EIATTR_SPARSE_MMA_MASK
	.align		4
.L_17:
        /*0058*/ 	.byte	0x03, 0x50
        /*005a*/ 	.short	0x0000


	//----- nvinfo : EIATTR_MAXREG_COUNT
	.align		4
        /*005c*/ 	.byte	0x03, 0x1b
        /*005e*/ 	.short	0x00ff


	//----- nvinfo : EIATTR_MERCURY_ISA_VERSION
	.align		4
        /*0060*/ 	.byte	0x03, 0x5f
        /*0062*/ 	.short	0x0101


	//----- nvinfo : EIATTR_VRC_CTA_INIT_COUNT
	.align		4
        /*0064*/ 	.byte	0x02, 0x4a
	.zero		1
	.zero		1


	//----- nvinfo : EIATTR_EXIT_INSTR_OFFSETS
	.align		4
        /*0068*/ 	.byte	0x04, 0x1c
        /*006a*/ 	.short	(.L_19 - .L_18)


	//   ....[0]....
.L_18:
        /*006c*/ 	.word	0x000000c0


	//   ....[1]....
        /*0070*/ 	.word	0x00000ae0


	//----- nvinfo : EIATTR_CBANK_PARAM_SIZE
	.align		4
.L_19:
        /*0074*/ 	.byte	0x03, 0x19
        /*0076*/ 	.short	0x0020


	//----- nvinfo : EIATTR_PARAM_CBANK
	.align		4
        /*0078*/ 	.byte	0x04, 0x0a
        /*007a*/ 	.short	(.L_21 - .L_20)
	.align		4
.L_20:
        /*007c*/ 	.word	index@(.nv.constant0._Z9NaiveMultPfS_S_ii)
        /*0080*/ 	.short	0x0380
        /*0082*/ 	.short	0x0020


	//----- nvinfo : EIATTR_SW_WAR
	.align		4
.L_21:
        /*0084*/ 	.byte	0x04, 0x36
        /*0086*/ 	.short	(.L_23 - .L_22)
.L_22:
        /*0088*/ 	.word	0x00000008
.L_23:


//--------------------- .nv.callgraph             --------------------------
	.section	.nv.callgraph,"",@"SHT_CUDA_CALLGRAPH"
	.align	4
	.sectionentsize	8
	.align		4
        /*0000*/ 	.word	0x00000000
	.align		4
        /*0004*/ 	.word	0xffffffff
	.align		4
        /*0008*/ 	.word	0x00000000
	.align		4
        /*000c*/ 	.word	0xfffffffe
	.align		4
        /*0010*/ 	.word	0x00000000
	.align		4
        /*0014*/ 	.word	0xfffffffd
	.align		4
        /*0018*/ 	.word	0x00000000
	.align		4
        /*001c*/ 	.word	0xfffffffc


//--------------------- .text._Z9NaiveMultPfS_S_ii --------------------------
	.section	.text._Z9NaiveMultPfS_S_ii,"ax",@progbits
	.align	128
        .global         _Z9NaiveMultPfS_S_ii
        .type           _Z9NaiveMultPfS_S_ii,@function
        .size           _Z9NaiveMultPfS_S_ii,(.L_x_5 - _Z9NaiveMultPfS_S_ii)
        .other          _Z9NaiveMultPfS_S_ii,@"STO_CUDA_ENTRY STV_DEFAULT"
_Z9NaiveMultPfS_S_ii:
.text._Z9NaiveMultPfS_S_ii:
[----:B------:R-:W-:Y:S01]  /*0000*/  LDC R1, c[0x0][0x37c] ;  /* 0x0000df00ff017b82 */ /* 0x000fe20000000800 */
[----:B------:R-:W0:Y:S07]  /*0010*/  S2R R0, SR_TID.X ;  /* 0x0000000000007919 */ /* 0x000e2e0000002100 */
[----:B------:R-:W1:Y:S01]  /*0020*/  LDC R2, c[0x0][0x364] ;  /* 0x0000d900ff027b82 */ /* 0x000e620000000800 */
[----:B------:R-:W2:Y:S01]  /*0030*/  LDCU.64 UR18, c[0x0][0x398] ;  /* 0x00007300ff1277ac */ /* 0x000ea20008000a00 */
[----:B------:R-:W1:Y:S06]  /*0040*/  S2R R13, SR_TID.Y ;  /* 0x00000000000d7919 */ /* 0x000e6c0000002200 */
[----:B------:R-:W0:Y:S08]  /*0050*/  S2UR UR5, SR_CTAID.X ;  /* 0x00000000000579c3 */ /* 0x000e300000002500 */
[----:B------:R-:W0:Y:S08]  /*0060*/  LDC R3, c[0x0][0x360] ;  /* 0x0000d800ff037b82 */ /* 0x000e300000000800 */
[----:B------:R-:W1:Y:S01]  /*0070*/  S2UR UR4, SR_CTAID.Y ;  /* 0x00000000000479c3 */ /* 0x000e620000002600 */
[----:B0-----:R-:W-:-:S05]  /*0080*/  IMAD R0, R3, UR5, R0 ;  /* 0x0000000503007c24 */ /* 0x001fca000f8e0200 */
[----:B--2---:R-:W-:Y:S01]  /*0090*/  ISETP.GE.AND P0, PT, R0, UR19, PT ;  /* 0x0000001300007c0c */ /* 0x004fe2000bf06270 */
[----:B-1----:R-:W-:-:S05]  /*00a0*/  IMAD R13, R2, UR4, R13 ;  /* 0x00000004020d7c24 */ /* 0x002fca000f8e020d */
[----:B------:R-:W-:-:S13]  /*00b0*/  ISETP.GE.OR P0, PT, R13, UR18, P0 ;  /* 0x000000120d007c0c */ /* 0x000fda0008706670 */
[----:B------:R-:W-:Y:S05]  /*00c0*/  @P0 EXIT ;  /* 0x000000000000094d */ /* 0x000fea0003800000 */
[----:B------:R-:W-:Y:S01]  /*00d0*/  UISETP.GE.AND UP0, UPT, UR19, 0x1, UPT ;  /* 0x000000011300788c */ /* 0x000fe2000bf06270 */
[----:B------:R-:W-:Y:S01]  /*00e0*/  HFMA2 R12, -RZ, RZ, 0, 0 ;  /* 0x00000000ff0c7431 */ /* 0x000fe200000001ff */
[----:B------:R-:W0:Y:S07]  /*00f0*/  LDCU.64 UR16, c[0x0][0x358] ;  /* 0x00006b00ff1077ac */ /* 0x000e2e0008000a00 */
[----:B------:R-:W-:Y:S05]  /*0100*/  BRA.U !UP0, `(.L_x_0) ;  /* 0x0000000908647547 */ /* 0x000fea000b800000 */
[----:B------:R-:W-:Y:S02]  /*0110*/  UISETP.GE.U32.AND UP1, UPT, UR19, 0x8, UPT ;  /* 0x000000081300788c */ /* 0x000fe4000bf26070 */
[----:B------:R-:W-:Y:S01]  /*0120*/  IMAD R5, R13, UR19, RZ ;  /* 0x000000130d057c24 */ /* 0x000fe2000f8e02ff */
[----:B------:R-:W-:Y:S01]  /*0130*/  ULOP3.LUT UR18, UR19, 0x7, URZ, 0xc0, !UPT ;  /* 0x0000000713127892 */ /* 0x000fe2000f8ec0ff */
[----:B------:R-:W-:Y:S01]  /*0140*/  MOV R12, RZ ;  /* 0x000000ff000c7202 */ /* 0x000fe20000000f00 */
[----:B------:R-:W-:Y:S02]  /*0150*/  UMOV UR4, URZ ;  /* 0x000000ff00047c82 */ /* 0x000fe40008000000 */
[----:B------:R-:W-:Y:S02]  /*0160*/  UISETP.NE.AND UP0, UPT, UR18, URZ, UPT ;  /* 0x000000ff1200728c */ /* 0x000fe4000bf05270 */
[----:B------:R-:W-:Y:S09]  /*0170*/  BRA.U !UP1, `(.L_x_1) ;  /* 0x0000000509087547 */ /* 0x000ff2000b800000 */
[----:B------:R-:W1:Y:S01]  /*0180*/  LDCU.128 UR20, c[0x0][0x380] ;  /* 0x00007000ff1477ac */ /* 0x000e620008000c00 */
[----:B------:R-:W-:Y:S02]  /*0190*/  MOV R12, RZ ;  /* 0x000000ff000c7202 */ /* 0x000fe40000000f00 */
[----:B------:R-:W-:Y:S01]  /*01a0*/  MOV R14, R0 ;  /* 0x00000000000e7202 */ /* 0x000fe20000000f00 */
[----:B------:R-:W-:-:S04]  /*01b0*/  ULOP3.LUT UR4, UR19, 0x7ffffff8, URZ, 0xc0, !UPT ;  /* 0x7ffffff813047892 */ /* 0x000fc8000f8ec0ff */
[----:B------:R-:W-:Y:S01]  /*01c0*/  UIADD3 UR5, UPT, UPT, -UR4, URZ, URZ ;  /* 0x000000ff04057290 */ /* 0x000fe2000fffe1ff */
[----:B-1----:R-:W-:Y:S01]  /*01d0*/  MOV R2, UR20 ;  /* 0x0000001400027c02 */ /* 0x002fe20008000f00 */
[----:B------:R-:W-:Y:S01]  /*01e0*/  UIMAD.WIDE.U32 UR6, UR19, 0xc, UR22 ;  /* 0x0000000c130678a5 */ /* 0x000fe2000f8e0016 */
[----:B------:R-:W-:Y:S01]  /*01f0*/  MOV R3, UR21 ;  /* 0x0000001500037c02 */ /* 0x000fe20008000f00 */
[----:B------:R-:W-:Y:S02]  /*0200*/  UIMAD.WIDE.U32 UR8, UR19, 0x10, UR22 ;  /* 0x00000010130878a5 */ /* 0x000fe4000f8e0016 */
[----:B------:R-:W-:Y:S01]  /*0210*/  UIMAD.WIDE.U32 UR10, UR19, 0x14, UR22 ;  /* 0x00000014130a78a5 */ /* 0x000fe2000f8e0016 */
[----:B------:R-:W-:Y:S01]  /*0220*/  IMAD.WIDE.U32 R2, R5, 0x4, R2 ;  /* 0x0000000405027825 */ /* 0x000fe200078e0002 */
[----:B------:R-:W-:Y:S02]  /*0230*/  UIMAD.WIDE.U32 UR12, UR19, 0x18, UR22 ;  /* 0x00000018130c78a5 */ /* 0x000fe4000f8e0016 */
[----:B------:R-:W-:Y:S01]  /*0240*/  UIMAD.WIDE.U32 UR14, UR19, 0x1c, UR22 ;  /* 0x0000001c130e78a5 */ /* 0x000fe2000f8e0016 */
[----:B------:R-:W-:-:S04]  /*0250*/  IADD3 R2, P0, PT, R2, 0x10, RZ ;  /* 0x0000001002027810 */ /* 0x000fc80007f1e0ff */
[----:B------:R-:W-:-:S09]  /*0260*/  IADD3.X R3, PT, PT, RZ, R3, RZ, P0, !PT ;  /* 0x00000003ff037210 */ /* 0x000fd200007fe4ff */
.L_x_2:
[----:B------:R-:W-:Y:S01]  /*0270*/  HFMA2 R23, -RZ, RZ, 0, 2.384185791015625e-07 ;  /* 0x00000004ff177431 */ /* 0x000fe200000001ff */
[----:B------:R-:W-:Y:S01]  /*0280*/  UIMAD.WIDE.U32 UR24, UR19, 0x4, UR22 ;  /* 0x00000004131878a5 */ /* 0x000fe2000f8e0016 */
[----:B0-----:R-:W2:Y:S01]  /*0290*/  LDG.E R21, desc[UR16][R2.64+-0x10] ;  /* 0xfffff01002157981 */ /* 0x001ea2000c1e1900 */
[----:B------:R-:W-:Y:S01]  /*02a0*/  UIMAD.WIDE.U32 UR20, UR19, 0x8, UR22 ;  /* 0x00000008131478a5 */ /* 0x000fe2000f8e0016 */
[----:B------:R-:W-:Y:S01]  /*02b0*/  HFMA2 R5, -RZ, RZ, 0, 2.384185791015625e-07 ;  /* 0x00000004ff057431 */ /* 0x000fe200000001ff */
[----:B------:R-:W-:Y:S01]  /*02c0*/  MOV R11, 0x4 ;  /* 0x00000004000b7802 */ /* 0x000fe20000000f00 */
[----:B------:R-:W3:Y:S01]  /*02d0*/  LDG.E R19, desc[UR16][R2.64+-0xc] ;  /* 0xfffff41002137981 */ /* 0x000ee2000c1e1900 */
[----:B------:R-:W-:Y:S01]  /*02e0*/  MOV R8, UR24 ;  /* 0x0000001800087c02 */ /* 0x000fe20008000f00 */
[----:B------:R-:W-:Y:S01]  /*02f0*/  IMAD.U32 R9, RZ, RZ, UR25 ;  /* 0x00000019ff097e24 */ /* 0x000fe2000f8e00ff */
[----:B------:R-:W-:Y:S01]  /*0300*/  MOV R24, UR20 ;  /* 0x0000001400187c02 */ /* 0x000fe20008000f00 */
[C---:B------:R-:W-:Y:S01]  /*0310*/  IMAD.WIDE R22, R14.reuse, R23, UR22 ;  /* 0x000000160e167e25 */ /* 0x040fe2000f8e0217 */
[----:B------:R-:W-:Y:S01]  /*0320*/  MOV R25, UR21 ;  /* 0x0000001500197c02 */ /* 0x000fe20008000f00 */
[----:B------:R-:W4:Y:S02]  /*0330*/  LDG.E R17, desc[UR16][R2.64+-0x8] ;  /* 0xfffff81002117981 */ /* 0x000f24000c1e1900 */
[----:B------:R-:W-:-:S02]  /*0340*/  IMAD.WIDE R8, R14, 0x4, R8 ;  /* 0x000000040e087825 */ /* 0x000fc400078e0208 */
[----:B------:R-:W2:Y:S02]  /*0350*/  LDG.E R22, desc[UR16][R22.64] ;  /* 0x0000001016167981 */ /* 0x000ea4000c1e1900 */
[C---:B------:R-:W-:Y:S02]  /*0360*/  IMAD.WIDE R24, R14.reuse, 0x4, R24 ;  /* 0x000000040e187825 */ /* 0x040fe400078e0218 */
[----:B------:R0:W3:Y:S02]  /*0370*/  LDG.E R20, desc[UR16][R8.64] ;  /* 0x0000001008147981 */ /* 0x0000e4000c1e1900 */
[C---:B------:R-:W-:Y:S01]  /*0380*/  IMAD.WIDE R10, R14.reuse, R11, UR6 ;  /* 0x000000060e0a7e25 */ /* 0x040fe2000f8e020b */
[----:B------:R-:W-:Y:S01]  /*0390*/  MOV R7, 0x4 ;  /* 0x0000000400077802 */ /* 0x000fe20000000f00 */
[----:B------:R-:W4:Y:S02]  /*03a0*/  LDG.E R18, desc[UR16][R24.64] ;  /* 0x0000001018127981 */ /* 0x000f24000c1e1900 */
[----:B------:R-:W-:-:S02]  /*03b0*/  IMAD.WIDE R4, R14, R5, UR8 ;  /* 0x000000080e047e25 */ /* 0x000fc4000f8e0205 */
[----:B------:R1:W5:Y:S02]  /*03c0*/  LDG.E R16, desc[UR16][R10.64] ;  /* 0x000000100a107981 */ /* 0x000364000c1e1900 */
[----:B0-----:R-:W-:Y:S02]  /*03d0*/  HFMA2 R9, -RZ, RZ, 0, 2.384185791015625e-07 ;  /* 0x00000004ff097431 */ /* 0x001fe400000001ff */
[----:B------:R-:W5:Y:S01]  /*03e0*/  LDG.E R15, desc[UR16][R2.64+-0x4] ;  /* 0xfffffc10020f7981 */ /* 0x000f62000c1e1900 */
[----:B------:R-:W-:-:S03]  /*03f0*/  IMAD.WIDE R6, R14, R7, UR10 ;  /* 0x0000000a0e067e25 */ /* 0x000fc6000f8e0207 */
[----:B------:R0:W5:Y:S01]  /*0400*/  LDG.E R4, desc[UR16][R4.64] ;  /* 0x0000001004047981 */ /* 0x000162000c1e1900 */
[----:B------:R-:W-:-:S03]  /*0410*/  IMAD.MOV.U32 R27, RZ, RZ, 0x4 ;  /* 0x00000004ff1b7424 */ /* 0x000fc600078e00ff */
[----:B------:R-:W5:Y:S01]  /*0420*/  LDG.E R23, desc[UR16][R2.64] ;  /* 0x0000001002177981 */ /* 0x000f62000c1e1900 */
[----:B------:R-:W-:-:S03]  /*0430*/  IMAD.WIDE R8, R14, R9, UR12 ;  /* 0x0000000c0e087e25 */ /* 0x000fc6000f8e0209 */
[----:B------:R-:W5:Y:S01]  /*0440*/  LDG.E R7, desc[UR16][R6.64] ;  /* 0x0000001006077981 */ /* 0x000f62000c1e1900 */
[----:B-1----:R-:W-:-:S03]  /*0450*/  IMAD.WIDE R10, R14, R27, UR14 ;  /* 0x0000000e0e0a7e25 */ /* 0x002fc6000f8e021b */
[----:B------:R-:W5:Y:S04]  /*0460*/  LDG.E R24, desc[UR16][R2.64+0x4] ;  /* 0x0000041002187981 */ /* 0x000f68000c1e1900 */
[----:B------:R-:W5:Y:S04]  /*0470*/  LDG.E R8, desc[UR16][R8.64] ;  /* 0x0000001008087981 */ /* 0x000f68000c1e1900 */
[----:B------:R-:W5:Y:S04]  /*0480*/  LDG.E R25, desc[UR16][R2.64+0x8] ;  /* 0x0000081002197981 */ /* 0x000f68000c1e1900 */
[----:B------:R-:W5:Y:S04]  /*0490*/  LDG.E R10, desc[UR16][R10.64] ;  /* 0x000000100a0a7981 */ /* 0x000f68000c1e1900 */
[----:B------:R1:W5:Y:S01]  /*04a0*/  LDG.E R27, desc[UR16][R2.64+0xc] ;  /* 0x00000c10021b7981 */ /* 0x000362000c1e1900 */
[----:B------:R-:W-:-:S04]  /*04b0*/  UIADD3 UR5, UPT, UPT, UR5, 0x8, URZ ;  /* 0x0000000805057890 */ /* 0x000fc8000fffe0ff */
[----:B------:R-:W-:Y:S01]  /*04c0*/  UISETP.NE.AND UP1, UPT, UR5, URZ, UPT ;  /* 0x000000ff0500728c */ /* 0x000fe2000bf25270 */
[----:B0-----:R-:W-:Y:S02]  /*04d0*/  MOV R5, UR19 ;  /* 0x0000001300057c02 */ /* 0x001fe40008000f00 */
[----:B-1----:R-:W-:Y:S02]  /*04e0*/  IADD3 R2, P0, PT, R2, 0x20, RZ ;  /* 0x0000002002027810 */ /* 0x002fe40007f1e0ff */
[----:B------:R-:W-:Y:S02]  /*04f0*/  LEA R14, R5, R14, 0x3 ;  /* 0x0000000e050e7211 */ /* 0x000fe400078e18ff */
[----:B------:R-:W-:Y:S01]  /*0500*/  IADD3.X R3, PT, PT, RZ, R3, RZ, P0, !PT ;  /* 0x00000003ff037210 */ /* 0x000fe200007fe4ff */
[----:B--2---:R-:W-:-:S04]  /*0510*/  FFMA R22, R21, R22, R12 ;  /* 0x0000001615167223 */ /* 0x004fc8000000000c */
[----:B---3--:R-:W-:-:S04]  /*0520*/  FFMA R20, R19, R20, R22 ;  /* 0x0000001413147223 */ /* 0x008fc80000000016 */
[----:B----4-:R-:W-:-:S04]  /*0530*/  FFMA R18, R17, R18, R20 ;  /* 0x0000001211127223 */ /* 0x010fc80000000014 */
[----:B-----5:R-:W-:-:S04]  /*0540*/  FFMA R16, R15, R16, R18 ;  /* 0x000000100f107223 */ /* 0x020fc80000000012 */
[----:B------:R-:W-:-:S04]  /*0550*/  FFMA R23, R23, R4, R16 ;  /* 0x0000000417177223 */ /* 0x000fc80000000010 */
[----:B------:R-:W-:-:S04]  /*0560*/  FFMA R24, R24, R7, R23 ;  /* 0x0000000718187223 */ /* 0x000fc80000000017 */
[----:B------:R-:W-:-:S04]  /*0570*/  FFMA R8, R25, R8, R24 ;  /* 0x0000000819087223 */ /* 0x000fc80000000018 */
[----:B------:R-:W-:Y:S01]  /*0580*/  FFMA R12, R27, R10, R8 ;  /* 0x0000000a1b0c7223 */ /* 0x000fe20000000008 */
[----:B------:R-:W-:Y:S06]  /*0590*/  BRA.U UP1, `(.L_x_2) ;  /* 0xfffffffd01347547 */ /* 0x000fec000b83ffff */
.L_x_1:
[----:B------:R-:W-:Y:S05]  /*05a0*/  BRA.U !UP0, `(.L_x_0) ;  /* 0x00000005083c7547 */ /* 0x000fea000b800000 */
[----:B------:R-:W-:Y:S01]  /*05b0*/  UISETP.GE.U32.AND UP0, UPT, UR18, 0x4, UPT ;  /* 0x000000041200788c */ /* 0x000fe2000bf06070 */
[----:B------:R-:W-:Y:S01]  /*05c0*/  IMAD R2, R13, UR19, RZ ;  /* 0x000000130d027c24 */ /* 0x000fe2000f8e02ff */
[----:B------:R-:W-:-:S04]  /*05d0*/  ULOP3.LUT UR5, UR19, 0x3, URZ, 0xc0, !UPT ;  /* 0x0000000313057892 */ /* 0x000fc8000f8ec0ff */
[----:B------:R-:W-:-:S03]  /*05e0*/  UISETP.NE.AND UP1, UPT, UR5, URZ, UPT ;  /* 0x000000ff0500728c */ /* 0x000fc6000bf25270 */
[----:B------:R-:W-:Y:S08]  /*05f0*/  BRA.U !UP0, `(.L_x_3) ;  /* 0x00000001087c7547 */ /* 0x000ff0000b800000 */
[----:B------:R-:W1:Y:S01]  /*0600*/  LDC.64 R6, c[0x0][0x388] ;  /* 0x0000e200ff067b82 */ /* 0x000e620000000a00 */
[----:B------:R-:W2:Y:S01]  /*0610*/  LDCU.64 UR6, c[0x0][0x380] ;  /* 0x00007000ff0677ac */ /* 0x000ea20008000a00 */
[----:B------:R-:W-:Y:S01]  /*0620*/  MOV R5, UR4 ;  /* 0x0000000400057c02 */ /* 0x000fe20008000f00 */
[----:B------:R-:W-:Y:S01]  /*0630*/  IMAD.U32 R15, RZ, RZ, UR19 ;  /* 0x00000013ff0f7e24 */ /* 0x000fe2000f8e00ff */
[C---:B------:R-:W-:Y:S02]  /*0640*/  IADD3 R3, PT, PT, R2.reuse, UR4, RZ ;  /* 0x0000000402037c10 */ /* 0x040fe4000fffe0ff */
[----:B------:R-:W-:Y:S01]  /*0650*/  MOV R11, UR19 ;  /* 0x00000013000b7c02 */ /* 0x000fe20008000f00 */
[----:B------:R-:W-:Y:S01]  /*0660*/  IMAD R5, R5, UR19, R0 ;  /* 0x0000001305057c24 */ /* 0x000fe2000f8e0200 */
[----:B------:R-:W3:Y:S01]  /*0670*/  LDC.64 R8, c[0x0][0x380] ;  /* 0x0000e000ff087b82 */ /* 0x000ee20000000a00 */
[----:B------:R-:W-:Y:S02]  /*0680*/  IADD3 R14, P0, PT, R2, UR4, RZ ;  /* 0x00000004020e7c10 */ /* 0x000fe4000ff1e0ff */
[----:B------:R-:W-:Y:S01]  /*0690*/  MOV R17, UR19 ;  /* 0x0000001300117c02 */ /* 0x000fe20008000f00 */
[----:B-1----:R-:W-:-:S04]  /*06a0*/  IMAD.WIDE R6, R5, 0x4, R6 ;  /* 0x0000000405067825 */ /* 0x002fc800078e0206 */
[----:B------:R-:W-:Y:S02]  /*06b0*/  IMAD.WIDE.U32 R10, R11, 0x4, R6 ;  /* 0x000000040b0a7825 */ /* 0x000fe400078e0006 */
[----:B0-----:R-:W4:Y:S02]  /*06c0*/  LDG.E R6, desc[UR16][R6.64] ;  /* 0x0000001006067981 */ /* 0x001f24000c1e1900 */
[----:B---3--:R-:W-:Y:S01]  /*06d0*/  IMAD.WIDE.U32 R8, R3, 0x4, R8 ;  /* 0x0000000403087825 */ /* 0x008fe200078e0008 */
[----:B------:R-:W-:Y:S02]  /*06e0*/  IADD3.X R3, PT, PT, RZ, RZ, RZ, P0, !PT ;  /* 0x000000ffff037210 */ /* 0x000fe400007fe4ff */
[----:B--2---:R-:W-:-:S03]  /*06f0*/  LEA R4, P0, R14, UR6, 0x2 ;  /* 0x000000060e047c11 */ /* 0x004fc6000f8010ff */
[----:B------:R-:W4:Y:S01]  /*0700*/  LDG.E R9, desc[UR16][R8.64] ;  /* 0x0000001008097981 */ /* 0x000f22000c1e1900 */
[----:B------:R-:W-:Y:S01]  /*0710*/  LEA.HI.X R5, R14, UR7, R3, 0x2, P0 ;  /* 0x000000070e057c11 */ /* 0x000fe200080f1403 */
[----:B------:R-:W-:Y:S02]  /*0720*/  IMAD.WIDE.U32 R14, R15, 0x4, R10 ;  /* 0x000000040f0e7825 */ /* 0x000fe400078e000a */
[----:B------:R-:W2:Y:S04]  /*0730*/  LDG.E R3, desc[UR16][R10.64] ;  /* 0x000000100a037981 */ /* 0x000ea8000c1e1900 */
[----:B------:R-:W2:Y:S01]  /*0740*/  LDG.E R18, desc[UR16][R4.64+0x4] ;  /* 0x0000041004127981 */ /* 0x000ea2000c1e1900 */
[----:B------:R-:W-:-:S03]  /*0750*/  IMAD.WIDE.U32 R16, R17, 0x4, R14 ;  /* 0x0000000411107825 */ /* 0x000fc600078e000e */
[----:B------:R-:W3:Y:S04]  /*0760*/  LDG.E R19, desc[UR16][R14.64] ;  /* 0x000000100e137981 */ /* 0x000ee8000c1e1900 */
[----:B------:R-:W3:Y:S04]  /*0770*/  LDG.E R20, desc[UR16][R4.64+0x8] ;  /* 0x0000081004147981 */ /* 0x000ee8000c1e1900 */
[----:B------:R-:W5:Y:S04]  /*0780*/  LDG.E R22, desc[UR16][R4.64+0xc] ;  /* 0x00000c1004167981 */ /* 0x000f68000c1e1900 */
[----:B------:R-:W5:Y:S01]  /*0790*/  LDG.E R16, desc[UR16][R16.64] ;  /* 0x0000001010107981 */ /* 0x000f62000c1e1900 */
[----:B------:R-:W-:Y:S01]  /*07a0*/  UIADD3 UR4, UPT, UPT, UR4, 0x4, URZ ;  /* 0x0000000404047890 */ /* 0x000fe2000fffe0ff */
[----:B----4-:R-:W-:-:S04]  /*07b0*/  FFMA R9, R9, R6, R12 ;  /* 0x0000000609097223 */ /* 0x010fc8000000000c */
[----:B--2---:R-:W-:-:S04]  /*07c0*/  FFMA R3, R18, R3, R9 ;  /* 0x0000000312037223 */ /* 0x004fc80000000009 */
[----:B---3--:R-:W-:-:S04]  /*07d0*/  FFMA R3, R20, R19, R3 ;  /* 0x0000001314037223 */ /* 0x008fc80000000003 */
[----:B-----5:R-:W-:-:S07]  /*07e0*/  FFMA R12, R22, R16, R3 ;  /* 0x00000010160c7223 */ /* 0x020fce0000000003 */
.L_x_3:
[----:B------:R-:W-:Y:S05]  /*07f0*/  BRA.U !UP1, `(.L_x_0) ;  /* 0x0000000109a87547 */ /* 0x000fea000b800000 */
[----:B------:R-:W-:Y:S01]  /*0800*/  UISETP.NE.AND UP0, UPT, UR5, 0x1, UPT ;  /* 0x000000010500788c */ /* 0x000fe2000bf05270 */
[----:B------:R-:W-:Y:S01]  /*0810*/  MOV R9, UR4 ;  /* 0x0000000400097c02 */ /* 0x000fe20008000f00 */
[----:B------:R-:W-:Y:S02]  /*0820*/  ULOP3.LUT UR5, UR19, 0x1, URZ, 0xc0, !UPT ;  /* 0x0000000113057892 */ /* 0x000fe4000f8ec0ff */
[----:B------:R-:W-:Y:S02]  /*0830*/  MOV R17, UR19 ;  /* 0x0000001300117c02 */ /* 0x000fe40008000f00 */
[----:B------:R-:W-:Y:S01]  /*0840*/  UISETP.NE.U32.AND UP1, UPT, UR5, 0x1, UPT ;  /* 0x000000010500788c */ /* 0x000fe2000bf25070 */
[----:B------:R-:W-:-:S04]  /*0850*/  PLOP3.LUT P1, PT, PT, PT, UP0, 0x80, 0x8 ;  /* 0x000000000008781c */ /* 0x000fc80003f2f008 */
[----:B------:R-:W1:Y:S01]  /*0860*/  @UP0 LDCU.128 UR8, c[0x0][0x380] ;  /* 0x00007000ff0807ac */ /* 0x000e620008000c00 */
[----:B------:R-:W-:Y:S01]  /*0870*/  PLOP3.LUT P0, PT, PT, PT, UP1, 0x80, 0x8 ;  /* 0x000000000008781c */ /* 0x000fe20003f0f018 */
[----:B------:R-:W2:Y:S04]  /*0880*/  @UP0 LDCU.64 UR6, c[0x0][0x380] ;  /* 0x00007000ff0607ac */ /* 0x000ea80008000a00 */
[----:B------:R-:W3:Y:S03]  /*0890*/  @!UP1 LDCU.128 UR12, c[0x0][0x380] ;  /* 0x00007000ff0c97ac */ /* 0x000ee60008000c00 */
[C---:B------:R-:W-:Y:S02]  /*08a0*/  @P1 IADD3 R3, PT, PT, R2.reuse, UR4, RZ ;  /* 0x0000000402031c10 */ /* 0x040fe4000fffe0ff */
[----:B------:R-:W-:Y:S01]  /*08b0*/  @P1 IADD3 R5, P2, PT, R2, UR4, RZ ;  /* 0x0000000402051c10 */ /* 0x000fe2000ff5e0ff */
[----:B------:R-:W-:-:S04]  /*08c0*/  @UP0 UIADD3 UR4, UPT, UPT, UR4, 0x2, URZ ;  /* 0x0000000204040890 */ /* 0x000fc8000fffe0ff */
[----:B------:R-:W-:Y:S01]  /*08d0*/  @P1 IMAD.X R8, RZ, RZ, RZ, P2 ;  /* 0x000000ffff081224 */ /* 0x000fe200010e06ff */
[----:B-1----:R-:W-:Y:S02]  /*08e0*/  MOV R14, UR8 ;  /* 0x00000008000e7c02 */ /* 0x002fe40008000f00 */
[----:B------:R-:W-:Y:S02]  /*08f0*/  MOV R15, UR9 ;  /* 0x00000009000f7c02 */ /* 0x000fe40008000f00 */
[----:B------:R-:W-:Y:S02]  /*0900*/  MOV R6, UR10 ;  /* 0x0000000a00067c02 */ /* 0x000fe40008000f00 */
[----:B------:R-:W-:Y:S01]  /*0910*/  MOV R7, UR11 ;  /* 0x0000000b00077c02 */ /* 0x000fe20008000f00 */
[----:B------:R-:W-:Y:S01]  /*0920*/  @P1 IMAD.WIDE.U32 R14, R3, 0x4, R14 ;  /* 0x00000004030e1825 */ /* 0x000fe200078e000e */
[----:B--2---:R-:W-:-:S03]  /*0930*/  @P1 LEA R4, P2, R5, UR6, 0x2 ;  /* 0x0000000605041c11 */ /* 0x004fc6000f8410ff */
[----:B------:R-:W-:Y:S01]  /*0940*/  @P1 IMAD R3, R9, UR19, R0 ;  /* 0x0000001309031c24 */ /* 0x000fe2000f8e0200 */
[----:B------:R-:W-:-:S03]  /*0950*/  MOV R21, UR4 ;  /* 0x0000000400157c02 */ /* 0x000fc60008000f00 */
[----:B------:R-:W-:Y:S01]  /*0960*/  @P1 IMAD.WIDE R6, R3, 0x4, R6 ;  /* 0x0000000403061825 */ /* 0x000fe200078e0206 */
[----:B------:R-:W-:Y:S01]  /*0970*/  @P1 LEA.HI.X R5, R5, UR7, R8, 0x2, P2 ;  /* 0x0000000705051c11 */ /* 0x000fe200090f1408 */
[----:B0-----:R-:W2:Y:S01]  /*0980*/  @P1 LDG.E R3, desc[UR16][R14.64] ;  /* 0x000000100e031981 */ /* 0x001ea2000c1e1900 */
[----:B---3--:R-:W-:Y:S01]  /*0990*/  MOV R8, UR12 ;  /* 0x0000000c00087c02 */ /* 0x008fe20008000f00 */
[----:B------:R-:W-:Y:S01]  /*09a0*/  @!P0 IMAD R21, R21, UR19, R0 ;  /* 0x0000001315158c24 */ /* 0x000fe2000f8e0200 */
[----:B------:R-:W-:Y:S01]  /*09b0*/  MOV R9, UR13 ;  /* 0x0000000d00097c02 */ /* 0x000fe20008000f00 */
[----:B------:R-:W-:Y:S01]  /*09c0*/  @P1 IMAD.WIDE.U32 R16, R17, 0x4, R6 ;  /* 0x0000000411101825 */ /* 0x000fe200078e0006 */
[----:B------:R-:W-:Y:S01]  /*09d0*/  @!P0 IADD3 R19, PT, PT, R2, UR4, RZ ;  /* 0x0000000402138c10 */ /* 0x000fe2000fffe0ff */
[----:B------:R-:W2:Y:S01]  /*09e0*/  @P1 LDG.E R6, desc[UR16][R6.64] ;  /* 0x0000001006061981 */ /* 0x000ea2000c1e1900 */
[----:B------:R-:W-:Y:S02]  /*09f0*/  MOV R10, UR14 ;  /* 0x0000000e000a7c02 */ /* 0x000fe40008000f00 */
[----:B------:R-:W-:Y:S01]  /*0a00*/  MOV R11, UR15 ;  /* 0x0000000f000b7c02 */ /* 0x000fe20008000f00 */
[----:B------:R-:W-:Y:S01]  /*0a10*/  @!P0 IMAD.WIDE.U32 R8, R19, 0x4, R8 ;  /* 0x0000000413088825 */ /* 0x000fe200078e0008 */
[----:B------:R-:W3:Y:S03]  /*0a20*/  @P1 LDG.E R16, desc[UR16][R16.64] ;  /* 0x0000001010101981 */ /* 0x000ee6000c1e1900 */
[----:B------:R-:W-:Y:S01]  /*0a30*/  @!P0 IMAD.WIDE R10, R21, 0x4, R10 ;  /* 0x00000004150a8825 */ /* 0x000fe200078e020a */
[----:B------:R-:W3:Y:S04]  /*0a40*/  @P1 LDG.E R4, desc[UR16][R4.64+0x4] ;  /* 0x0000041004041981 */ /* 0x000ee8000c1e1900 */
[----:B------:R-:W4:Y:S04]  /*0a50*/  @!P0 LDG.E R9, desc[UR16][R8.64] ;  /* 0x0000001008098981 */ /* 0x000f28000c1e1900 */
[----:B------:R-:W4:Y:S01]  /*0a60*/  @!P0 LDG.E R10, desc[UR16][R10.64] ;  /* 0x000000100a0a8981 */ /* 0x000f22000c1e1900 */
[----:B--2---:R-:W-:-:S04]  /*0a70*/  @P1 FFMA R3, R3, R6, R12 ;  /* 0x0000000603031223 */ /* 0x004fc8000000000c */
[----:B---3--:R-:W-:-:S04]  /*0a80*/  @P1 FFMA R12, R4, R16, R3 ;  /* 0x00000010040c1223 */ /* 0x008fc80000000003 */
[----:B----4-:R-:W-:-:S07]  /*0a90*/  @!P0 FFMA R12, R9, R10, R12 ;  /* 0x0000000a090c8223 */ /* 0x010fce000000000c */
.L_x_0:
[----:B------:R-:W1:Y:S01]  /*0aa0*/  LDC.64 R2, c[0x0][0x390] ;  /* 0x0000e400ff027b82 */ /* 0x000e620000000a00 */
[----:B------:R-:W-:-:S04]  /*0ab0*/  IMAD R13, R13, UR19, R0 ;  /* 0x000000130d0d7c24 */ /* 0x000fc8000f8e0200 */
[----:B-1----:R-:W-:-:S05]  /*0ac0*/  IMAD.WIDE R2, R13, 0x4, R2 ;  /* 0x000000040d027825 */ /* 0x002fca00078e0202 */
[----:B0-----:R-:W-:Y:S01]  /*0ad0*/  STG.E desc[UR16][R2.64], R12 ;  /* 0x0000000c02007986 */ /* 0x001fe2000c101910 */
[----:B------:R-:W-:Y:S05]  /*0ae0*/  EXIT ;  /* 0x000000000000794d */ /* 0x000fea0003800000 */
.L_x_4:
[----:B------:R-:W-:-:S00]  /*0af0*/  BRA `(.L_x_4) ;  /* 0xfffffffc00fc7947 */ /* 0x000fc0000383ffff */
[----:B------:R-:W-:-:S00]  /*0b00*/  NOP ;  /* 0x0000000000007918 */ /* 0x000fc00000000000 */
[----:B------:R-:W-:-:S00]  /*0b10*/  NOP ;  /* 0x0000000000007918 */ /* 0x000fc00000000000 */
[----:B------:R-:W-:-:S00]  /*0b20*/  NOP ;  /* 0x0000000000007918 */ /* 0x000fc00000000000 */
[----:B------:R-:W-:-:S00]  /*0b30*/  NOP ;  /* 0x0000000000007918 */ /* 0x000fc00000000000 */
[----:B------:R-:W-:-:S00]  /*0b40*/  NOP ;  /* 0x0000000000007918 */ /* 0x000fc00000000000 */
[----:B------:R-:W-:-:S00]  /*0b50*/  NOP ;  /* 0x0000000000007918 */ /* 0x000fc00000000000 */
[----:B------:R-:W-:-:S00]  /*0b60*/  NOP ;  /* 0x0000000000007918 */ /* 0x000fc00000000000 */
[----:B------:R-:W-:-:S00]  /*0b70*/  NOP ;  /* 0x0000000000007918 */ /* 0x000fc00000000000 */
.L_x_5:


//--------------------- .nv.shared.reserved.0     --------------------------
	.section	.nv.shared.reserved.0,"aw",@nobits
	.weak		__nv_reservedSMEM_offset_0_alias
	.size		__nv_reservedSMEM_offset_0_alias, 0, 64
	.other		__nv_reservedSMEM_offset_0_alias,@"STO_CUDA_RESERVED_SHARED STV_DEFAULT"
__nv_reservedSMEM_offset_0_alias:
	.zero		0
	.zero		64


//--------------------- .nv.constant0._Z9NaiveMultPfS_S_ii --------------------------
	.section	.nv.constant0._Z9NaiveMultPfS_S_ii,"a",@progbits
	.sectionflags	@""
	.align	4
.nv.constant0._Z9NaiveMultPfS_S_ii:
	.zero		928


//--------------------- SYMBOLS --------------------------

	.type		.nv.reservedSmem.offset0,@object
	.size		.nv.reservedSmem.offset0,0x4
